//
// Generated by NVIDIA NVVM Compiler
//
// Compiler Build ID: CL-36424714
// Cuda compilation tools, release 13.0, V13.0.88
// Based on NVVM 20.0.0
//

.version 9.0
.target sm_100
.address_size 64

	// .globl	element_abs

.visible .entry element_abs(
	.param .u64 .ptr .align 1 element_abs_param_0,
	.param .u64 .ptr .align 1 element_abs_param_1,
	.param .u32 element_abs_param_2
)
{
	.reg .pred 	%p<2>;
	.reg .b32 	%r<6>;
	.reg .b32 	%f<3>;
	.reg .b64 	%rd<8>;

	ld.param.u64 	%rd1, [element_abs_param_0];
	ld.param.u64 	%rd2, [element_abs_param_1];
	ld.param.u32 	%r2, [element_abs_param_2];
	mov.u32 	%r3, %ctaid.x;
	mov.u32 	%r4, %ntid.x;
	mov.u32 	%r5, %tid.x;
	mad.lo.s32 	%r1, %r3, %r4, %r5;
	setp.ge.s32 	%p1, %r1, %r2;
	@%p1 bra 	$L__BB0_2;
	cvta.to.global.u64 	%rd3, %rd1;
	cvta.to.global.u64 	%rd4, %rd2;
	mul.wide.s32 	%rd5, %r1, 4;
	add.s64 	%rd6, %rd3, %rd5;
	ld.global.f32 	%f1, [%rd6];
	abs.f32 	%f2, %f1;
	add.s64 	%rd7, %rd4, %rd5;
	st.global.f32 	[%rd7], %f2;
$L__BB0_2:
	ret;

}
	// .globl	element_abs_f64
.visible .entry element_abs_f64(
	.param .u64 .ptr .align 1 element_abs_f64_param_0,
	.param .u64 .ptr .align 1 element_abs_f64_param_1,
	.param .u32 element_abs_f64_param_2
)
{
	.reg .pred 	%p<2>;
	.reg .b32 	%r<6>;
	.reg .b64 	%rd<8>;
	.reg .b64 	%fd<3>;

	ld.param.u64 	%rd1, [element_abs_f64_param_0];
	ld.param.u64 	%rd2, [element_abs_f64_param_1];
	ld.param.u32 	%r2, [element_abs_f64_param_2];
	mov.u32 	%r3, %ctaid.x;
	mov.u32 	%r4, %ntid.x;
	mov.u32 	%r5, %tid.x;
	mad.lo.s32 	%r1, %r3, %r4, %r5;
	setp.ge.s32 	%p1, %r1, %r2;
	@%p1 bra 	$L__BB1_2;
	cvta.to.global.u64 	%rd3, %rd1;
	cvta.to.global.u64 	%rd4, %rd2;
	mul.wide.s32 	%rd5, %r1, 8;
	add.s64 	%rd6, %rd3, %rd5;
	ld.global.f64 	%fd1, [%rd6];
	abs.f64 	%fd2, %fd1;
	add.s64 	%rd7, %rd4, %rd5;
	st.global.f64 	[%rd7], %fd2;
$L__BB1_2:
	ret;

}


// ===== COMPILED SASS (sm_100) =====

	.target	sm_100

	.elftype	@"ET_EXEC"


//--------------------- .note.nv.tkinfo           --------------------------
	.section	.note.nv.tkinfo,"",@"SHT_NOTE"
	.sectionflags	@"SHF_NOTE_NV_TKINFO"
	.tkinfo
        /*0018*/ 	.word	0x00000002
        /*0030*/ 	.string	""
        /*0030*/ 	.string	"ptxas"
        /*0030*/ 	.string	"Cuda compilation tools, release 13.0, V13.0.88"
        /*0030*/ 	.string	"Build cuda_13.0.r13.0/compiler.36424714_0"
        /*0030*/ 	.string	"-arch sm_100 -m 64 "



//--------------------- .note.nv.cuinfo           --------------------------
	.section	.note.nv.cuinfo,"",@"SHT_NOTE"
	.sectionflags	@"SHF_NOTE_NV_CUINFO"
        /*0018*/ 	.short	0x0002
        /*001a*/ 	.short	0x0064
        /*001c*/ 	.short	0x0082
	.zero		2


//--------------------- .nv.info                  --------------------------
	.section	.nv.info,"",@"SHT_CUDA_INFO"
	.align	4


	//----- nvinfo : EIATTR_REGCOUNT
	.align		4
        /*0000*/ 	.byte	0x04, 0x2f
        /*0002*/ 	.short	(.L_1 - .L_0)
	.align		4
.L_0:
        /*0004*/ 	.word	index@(element_abs)
        /*0008*/ 	.word	0x0000000a


	//----- nvinfo : EIATTR_FRAME_SIZE
	.align		4
.L_1:
        /*000c*/ 	.byte	0x04, 0x11
        /*000e*/ 	.short	(.L_3 - .L_2)
	.align		4
.L_2:
        /*0010*/ 	.word	index@(element_abs)
        /*0014*/ 	.word	0x00000000


	//----- nvinfo : EIATTR_REGCOUNT
	.align		4
.L_3:
        /*0018*/ 	.byte	0x04, 0x2f
        /*001a*/ 	.short	(.L_5 - .L_4)
	.align		4
.L_4:
        /*001c*/ 	.word	index@(element_abs_f64)
        /*0020*/ 	.word	0x0000000c


	//----- nvinfo : EIATTR_FRAME_SIZE
	.align		4
.L_5:
        /*0024*/ 	.byte	0x04, 0x11
        /*0026*/ 	.short	(.L_7 - .L_6)
	.align		4
.L_6:
        /*0028*/ 	.word	index@(element_abs_f64)
        /*002c*/ 	.word	0x00000000


	//----- nvinfo : EIATTR_MIN_STACK_SIZE
	.align		4
.L_7:
        /*0030*/ 	.byte	0x04, 0x12
        /*0032*/ 	.short	(.L_9 - .L_8)
	.align		4
.L_8:
        /*0034*/ 	.word	index@(element_abs_f64)
        /*0038*/ 	.word	0x00000000


	//----- nvinfo : EIATTR_MIN_STACK_SIZE
	.align		4
.L_9:
        /*003c*/ 	.byte	0x04, 0x12
        /*003e*/ 	.short	(.L_11 - .L_10)
	.align		4
.L_10:
        /*0040*/ 	.word	index@(element_abs)
        /*0044*/ 	.word	0x00000000
.L_11:


//--------------------- .nv.compat                --------------------------
	.section	.nv.compat,"",@"SHT_CUDA_COMPAT_INFO"
	.align	4
        /*0000*/ 	.byte	0x02, 0x09, 0x00, 0x00, 0x02, 0x02, 0x01, 0x00, 0x02, 0x05, 0x05, 0x00, 0x03, 0x07, 0x01, 0x01
        /*0010*/ 	.byte	0x02, 0x03, 0x00, 0x00, 0x02, 0x06, 0x01, 0x00, 0x04, 0x0b, 0x08, 0x00, 0x01, 0x00, 0x00, 0x00
        /*0020*/ 	.byte	0x00, 0x00, 0x00, 0x00


//--------------------- .nv.info.element_abs_f64  --------------------------
	.section	.nv.info.element_abs_f64,"",@"SHT_CUDA_INFO"
	.sectionflags	@""
	.align	4


	//----- nvinfo : EIATTR_CUDA_API_VERSION
	.align		4
        /*0000*/ 	.byte	0x04, 0x37
        /*0002*/ 	.short	(.L_13 - .L_12)
.L_12:
        /*0004*/ 	.word	0x00000082


	//----- nvinfo : EIATTR_KPARAM_INFO
	.align		4
.L_13:
        /*0008*/ 	.byte	0x04, 0x17
        /*000a*/ 	.short	(.L_15 - .L_14)
.L_14:
        /*000c*/ 	.word	0x00000000
        /*0010*/ 	.short	0x0002
        /*0012*/ 	.short	0x0010
        /*0014*/ 	.byte	0x00, 0xf0, 0x11, 0x00


	//----- nvinfo : EIATTR_KPARAM_INFO
	.align		4
.L_15:
        /*0018*/ 	.byte	0x04, 0x17
        /*001a*/ 	.short	(.L_17 - .L_16)
.L_16:
        /*001c*/ 	.word	0x00000000
        /*0020*/ 	.short	0x0001
        /*0022*/ 	.short	0x0008
        /*0024*/ 	.byte	0x00, 0xf5, 0x21, 0x00


	//----- nvinfo : EIATTR_KPARAM_INFO
	.align		4
.L_17:
        /*0028*/ 	.byte	0x04, 0x17
        /*002a*/ 	.short	(.L_19 - .L_18)
.L_18:
        /*002c*/ 	.word	0x00000000
        /*0030*/ 	.short	0x0000
        /*0032*/ 	.short	0x0000
        /*0034*/ 	.byte	0x00, 0xf5, 0x21, 0x00


	//----- nvinfo : EIATTR_SPARSE_MMA_MASK
	.align		4
.L_19:
        /*0038*/ 	.byte	0x03, 0x50
        /*003a*/ 	.short	0x0000


	//----- nvinfo : EIATTR_MAXREG_COUNT
	.align		4
        /*003c*/ 	.byte	0x03, 0x1b
        /*003e*/ 	.short	0x00ff


	//----- nvinfo : EIATTR_MERCURY_ISA_VERSION
	.align		4
        /*0040*/ 	.byte	0x03, 0x5f
        /*0042*/ 	.short	0x0101


	//----- nvinfo : EIATTR_VRC_CTA_INIT_COUNT
	.align		4
        /*0044*/ 	.byte	0x02, 0x4a
	.zero		1
	.zero		1


	//----- nvinfo : EIATTR_EXIT_INSTR_OFFSETS
	.align		4
        /*0048*/ 	.byte	0x04, 0x1c
        /*004a*/ 	.short	(.L_21 - .L_20)


	//   ....[0]....
.L_20:
        /*004c*/ 	.word	0x00000070


	//   ....[1]....
        /*0050*/ 	.word	0x00000100


	//----- nvinfo : EIATTR_CBANK_PARAM_SIZE
	.align		4
.L_21:
        /*0054*/ 	.byte	0x03, 0x19
        /*0056*/ 	.short	0x0014


	//----- nvinfo : EIATTR_PARAM_CBANK
	.align		4
        /*0058*/ 	.byte	0x04, 0x0a
        /*005a*/ 	.short	(.L_23 - .L_22)
	.align		4
.L_22:
        /*005c*/ 	.word	index@(.nv.constant0.element_abs_f64)
        /*0060*/ 	.short	0x0380
        /*0062*/ 	.short	0x0014


	//----- nvinfo : EIATTR_SW_WAR
	.align		4
.L_23:
        /*0064*/ 	.byte	0x04, 0x36
        /*0066*/ 	.short	(.L_25 - .L_24)
.L_24:
        /*0068*/ 	.word	0x00000008
.L_25:


//--------------------- .nv.info.element_abs      --------------------------
	.section	.nv.info.element_abs,"",@"SHT_CUDA_INFO"
	.sectionflags	@""
	.align	4


	//----- nvinfo : EIATTR_CUDA_API_VERSION
	.align		4
        /*0000*/ 	.byte	0x04, 0x37
        /*0002*/ 	.short	(.L_27 - .L_26)
.L_26:
        /*0004*/ 	.word	0x00000082


	//----- nvinfo : EIATTR_KPARAM_INFO
	.align		4
.L_27:
        /*0008*/ 	.byte	0x04, 0x17
        /*000a*/ 	.short	(.L_29 - .L_28)
.L_28:
        /*000c*/ 	.word	0x00000000
        /*0010*/ 	.short	0x0002
        /*0012*/ 	.short	0x0010
        /*0014*/ 	.byte	0x00, 0xf0, 0x11, 0x00


	//----- nvinfo : EIATTR_KPARAM_INFO
	.align		4
.L_29:
        /*0018*/ 	.byte	0x04, 0x17
        /*001a*/ 	.short	(.L_31 - .L_30)
.L_30:
        /*001c*/ 	.word	0x00000000
        /*0020*/ 	.short	0x0001
        /*0022*/ 	.short	0x0008
        /*0024*/ 	.byte	0x00, 0xf5, 0x21, 0x00


	//----- nvinfo : EIATTR_KPARAM_INFO
	.align		4
.L_31:
        /*0028*/ 	.byte	0x04, 0x17
        /*002a*/ 	.short	(.L_33 - .L_32)
.L_32:
        /*002c*/ 	.word	0x00000000
        /*0030*/ 	.short	0x0000
        /*0032*/ 	.short	0x0000
        /*0034*/ 	.byte	0x00, 0xf5, 0x21, 0x00


	//----- nvinfo : EIATTR_SPARSE_MMA_MASK
	.align		4
.L_33:
        /*0038*/ 	.byte	0x03, 0x50
        /*003a*/ 	.short	0x0000


	//----- nvinfo : EIATTR_MAXREG_COUNT
	.align		4
        /*003c*/ 	.byte	0x03, 0x1b
        /*003e*/ 	.short	0x00ff


	//----- nvinfo : EIATTR_MERCURY_ISA_VERSION
	.align		4
        /*0040*/ 	.byte	0x03, 0x5f
        /*0042*/ 	.short	0x0101


	//----- nvinfo : EIATTR_VRC_CTA_INIT_COUNT
	.align		4
        /*0044*/ 	.byte	0x02, 0x4a
	.zero		1
	.zero		1


	//----- nvinfo : EIATTR_EXIT_INSTR_OFFSETS
	.align		4
        /*0048*/ 	.byte	0x04, 0x1c
        /*004a*/ 	.short	(.L_35 - .L_34)


	//   ....[0]....
.L_34:
        /*004c*/ 	.word	0x00000070


	//   ....[1]....
        /*0050*/ 	.word	0x00000100


	//----- nvinfo : EIATTR_CBANK_PARAM_SIZE
	.align		4
.L_35:
        /*0054*/ 	.byte	0x03, 0x19
        /*0056*/ 	.short	0x0014


	//----- nvinfo : EIATTR_PARAM_CBANK
	.align		4
        /*0058*/ 	.byte	0x04, 0x0a
        /*005a*/ 	.short	(.L_37 - .L_36)
	.align		4
.L_36:
        /*005c*/ 	.word	index@(.nv.constant0.element_abs)
        /*0060*/ 	.short	0x0380
        /*0062*/ 	.short	0x0014


	//----- nvinfo : EIATTR_SW_WAR
	.align		4
.L_37:
        /*0064*/ 	.byte	0x04, 0x36
        /*0066*/ 	.short	(.L_39 - .L_38)
.L_38:
        /*0068*/ 	.word	0x00000008
.L_39:


//--------------------- .nv.callgraph             --------------------------
	.section	.nv.callgraph,"",@"SHT_CUDA_CALLGRAPH"
	.align	4
	.sectionentsize	8
	.align		4
        /*0000*/ 	.word	0x00000000
	.align		4
        /*0004*/ 	.word	0xffffffff
	.align		4
        /*0008*/ 	.word	0x00000000
	.align		4
        /*000c*/ 	.word	0xfffffffe
	.align		4
        /*0010*/ 	.word	0x00000000
	.align		4
        /*0014*/ 	.word	0xfffffffd
	.align		4
        /*0018*/ 	.word	0x00000000
	.align		4
        /*001c*/ 	.word	0xfffffffc


//--------------------- .text.element_abs_f64     --------------------------
	.section	.text.element_abs_f64,"ax",@progbits
	.align	128
        .global         element_abs_f64
        .type           element_abs_f64,@function
        .size           element_abs_f64,(.L_x_2 - element_abs_f64)
        .other          element_abs_f64,@"STO_CUDA_ENTRY STV_DEFAULT"
element_abs_f64:
.text.element_abs_f64:
[----:B------:R-:W-:Y:S01]  /*0000*/  LDC R1, c[0x0][0x37c] ;  /* 0x0000df00ff017b82 */ /* 0x000fe20000000800 */
[----:B------:R-:W0:Y:S07]  /*0010*/  S2R R0, SR_TID.X ;  /* 0x0000000000007919 */ /* 0x000e2e0000002100 */
[----:B------:R-:W0:Y:S01]  /*0020*/  S2UR UR4, SR_CTAID.X ;  /* 0x00000000000479c3 */ /* 0x000e220000002500 */
[----:B------:R-:W1:Y:S07]  /*0030*/  LDCU UR5, c[0x0][0x390] ;  /* 0x00007200ff0577ac */ /* 0x000e6e0008000800 */
[----:B------:R-:W0:Y:S02]  /*0040*/  LDC R9, c[0x0][0x360] ;  /* 0x0000d800ff097b82 */ /* 0x000e240000000800 */
[----:B0-----:R-:W-:-:S05]  /*0050*/  IMAD R9, R9, UR4, R0 ;  /* 0x0000000409097c24 */ /* 0x001fca000f8e0200 */
[----:B-1----:R-:W-:-:S13]  /*0060*/  ISETP.GE.AND P0, PT, R9, UR5, PT ;  /* 0x0000000509007c0c */ /* 0x002fda000bf06270 */
[----:B------:R-:W-:Y:S05]  /*0070*/  @P0 EXIT ;  /* 0x000000000000094d */ /* 0x000fea0003800000 */
[----:B------:R-:W0:Y:S01]  /*0080*/  LDC.64 R2, c[0x0][0x380] ;  /* 0x0000e000ff027b82 */ /* 0x000e220000000a00 */
[----:B------:R-:W1:Y:S07]  /*0090*/  LDCU.64 UR4, c[0x0][0x358] ;  /* 0x00006b00ff0477ac */ /* 0x000e6e0008000a00 */
[----:B------:R-:W2:Y:S01]  /*00a0*/  LDC.64 R4, c[0x0][0x388] ;  /* 0x0000e200ff047b82 */ /* 0x000ea20000000a00 */
[----:B0-----:R-:W-:-:S06]  /*00b0*/  IMAD.WIDE R2, R9, 0x8, R2 ;  /* 0x0000000809027825 */ /* 0x001fcc00078e0202 */
[----:B-1----:R-:W3:Y:S01]  /*00c0*/  LDG.E.64 R2, desc[UR4][R2.64] ;  /* 0x0000000402027981 */ /* 0x002ee2000c1e1b00 */
[----:B--2---:R-:W-:Y:S01]  /*00d0*/  IMAD.WIDE R4, R9, 0x8, R4 ;  /* 0x0000000809047825 */ /* 0x004fe200078e0204 */
[----:B---3--:R-:W-:-:S07]  /*00e0*/  DADD R6, -RZ, |R2| ;  /* 0x00000000ff067229 */ /* 0x008fce0000000502 */
[----:B------:R-:W-:Y:S01]  /*00f0*/  STG.E.64 desc[UR4][R4.64], R6 ;  /* 0x0000000604007986 */ /* 0x000fe2000c101b04 */
[----:B------:R-:W-:Y:S05]  /*0100*/  EXIT ;  /* 0x000000000000794d */ /* 0x000fea0003800000 */
.L_x_0:
[----:B------:R-:W-:-:S00]  /*0110*/  BRA `(.L_x_0) ;  /* 0xfffffffc00fc7947 */ /* 0x000fc0000383ffff */
[----:B------:R-:W-:-:S00]  /*0120*/  NOP ;  /* 0x0000000000007918 */ /* 0x000fc00000000000 */
        /* <DEDUP_REMOVED lines=13> */
.L_x_2:


//--------------------- .text.element_abs         --------------------------
	.section	.text.element_abs,"ax",@progbits
	.align	128
        .global         element_abs
        .type           element_abs,@function
        .size           element_abs,(.L_x_3 - element_abs)
        .other          element_abs,@"STO_CUDA_ENTRY STV_DEFAULT"
element_abs:
.text.element_abs:
        /* <DEDUP_REMOVED lines=12> */
[----:B-1----:R-:W3:Y:S01]  /*00c0*/  LDG.E R2, desc[UR4][R2.64] ;  /* 0x0000000402027981 */ /* 0x002ee2000c1e1900 */
[----:B--2---:R-:W-:-:S04]  /*00d0*/  IMAD.WIDE R4, R7, 0x4, R4 ;  /* 0x0000000407047825 */ /* 0x004fc800078e0204 */
[----:B---3--:R-:W-:-:S05]  /*00e0*/  FADD R7, |R2|, -RZ ;  /* 0x800000ff02077221 */ /* 0x008fca0000000200 */
[----:B------:R-:W-:Y:S01]  /*00f0*/  STG.E desc[UR4][R4.64], R7 ;  /* 0x0000000704007986 */ /* 0x000fe2000c101904 */
[----:B------:R-:W-:Y:S05]  /*0100*/  EXIT ;  /* 0x000000000000794d */ /* 0x000fea0003800000 */
.L_x_1:
        /* <DEDUP_REMOVED lines=15> */
.L_x_3:


//--------------------- .nv.shared.reserved.0     --------------------------
	.section	.nv.shared.reserved.0,"aw",@nobits
	.weak		__nv_reservedSMEM_offset_0_alias
	.size		__nv_reservedSMEM_offset_0_alias, 0, 64
	.other		__nv_reservedSMEM_offset_0_alias,@"STO_CUDA_RESERVED_SHARED STV_DEFAULT"
__nv_reservedSMEM_offset_0_alias:
	.zero		0
	.zero		64


//--------------------- .nv.constant0.element_abs_f64 --------------------------
	.section	.nv.constant0.element_abs_f64,"a",@progbits
	.sectionflags	@""
	.align	4
.nv.constant0.element_abs_f64:
	.zero		916


//--------------------- .nv.constant0.element_abs --------------------------
	.section	.nv.constant0.element_abs,"a",@progbits
	.sectionflags	@""
	.align	4
.nv.constant0.element_abs:
	.zero		916


//--------------------- SYMBOLS --------------------------

	.type		.nv.reservedSmem.offset0,@object
	.size		.nv.reservedSmem.offset0,0x4
